//
// Generated by NVIDIA NVVM Compiler
//
// Compiler Build ID: CL-36424714
// Cuda compilation tools, release 13.0, V13.0.88
// Based on NVVM 20.0.0
//

.version 9.0
.target sm_100
.address_size 64

	// .globl	_Z8testMathv

.visible .entry _Z8testMathv()
{


	ret;

}


// ===== COMPILED SASS (sm_100) =====

	.target	sm_100

	.elftype	@"ET_EXEC"


//--------------------- .note.nv.tkinfo           --------------------------
	.section	.note.nv.tkinfo,"",@"SHT_NOTE"
	.sectionflags	@"SHF_NOTE_NV_TKINFO"
	.tkinfo
        /*0018*/ 	.word	0x00000002
        /*0030*/ 	.string	""
        /*0030*/ 	.string	"ptxas"
        /*0030*/ 	.string	"Cuda compilation tools, release 13.0, V13.0.88"
        /*0030*/ 	.string	"Build cuda_13.0.r13.0/compiler.36424714_0"
        /*0030*/ 	.string	"-arch sm_100 -m 64 "



//--------------------- .note.nv.cuinfo           --------------------------
	.section	.note.nv.cuinfo,"",@"SHT_NOTE"
	.sectionflags	@"SHF_NOTE_NV_CUINFO"
        /*0018*/ 	.short	0x0002
        /*001a*/ 	.short	0x0064
        /*001c*/ 	.short	0x0082
	.zero		2


//--------------------- .nv.info                  --------------------------
	.section	.nv.info,"",@"SHT_CUDA_INFO"
	.align	4


	//----- nvinfo : EIATTR_REGCOUNT
	.align		4
        /*0000*/ 	.byte	0x04, 0x2f
        /*0002*/ 	.short	(.L_1 - .L_0)
	.align		4
.L_0:
        /*0004*/ 	.word	index@(_Z8testMathv)
        /*0008*/ 	.word	0x00000004


	//----- nvinfo : EIATTR_FRAME_SIZE
	.align		4
.L_1:
        /*000c*/ 	.byte	0x04, 0x11
        /*000e*/ 	.short	(.L_3 - .L_2)
	.align		4
.L_2:
        /*0010*/ 	.word	index@(_Z8testMathv)
        /*0014*/ 	.word	0x00000000


	//----- nvinfo : EIATTR_MIN_STACK_SIZE
	.align		4
.L_3:
        /*0018*/ 	.byte	0x04, 0x12
        /*001a*/ 	.short	(.L_5 - .L_4)
	.align		4
.L_4:
        /*001c*/ 	.word	index@(_Z8testMathv)
        /*0020*/ 	.word	0x00000000
.L_5:


//--------------------- .nv.compat                --------------------------
	.section	.nv.compat,"",@"SHT_CUDA_COMPAT_INFO"
	.align	4
        /*0000*/ 	.byte	0x02, 0x09, 0x00, 0x00, 0x02, 0x02, 0x01, 0x00, 0x02, 0x05, 0x05, 0x00, 0x03, 0x07, 0x01, 0x01
        /*0010*/ 	.byte	0x02, 0x03, 0x00, 0x00, 0x02, 0x06, 0x01, 0x00, 0x04, 0x0b, 0x08, 0x00, 0x09, 0x00, 0x00, 0x00
        /*0020*/ 	.byte	0x00, 0x00, 0x00, 0x00


//--------------------- .nv.info._Z8testMathv     --------------------------
	.section	.nv.info._Z8testMathv,"",@"SHT_CUDA_INFO"
	.sectionflags	@""
	.align	4


	//----- nvinfo : EIATTR_CUDA_API_VERSION
	.align		4
        /*0000*/ 	.byte	0x04, 0x37
        /*0002*/ 	.short	(.L_7 - .L_6)
.L_6:
        /*0004*/ 	.word	0x00000082


	//----- nvinfo : EIATTR_SPARSE_MMA_MASK
	.align		4
.L_7:
        /*0008*/ 	.byte	0x03, 0x50
        /*000a*/ 	.short	0x0000


	//----- nvinfo : EIATTR_MAXREG_COUNT
	.align		4
        /*000c*/ 	.byte	0x03, 0x1b
        /*000e*/ 	.short	0x00ff


	//----- nvinfo : EIATTR_MERCURY_ISA_VERSION
	.align		4
        /*0010*/ 	.byte	0x03, 0x5f
        /*0012*/ 	.short	0x0101


	//----- nvinfo : EIATTR_VRC_CTA_INIT_COUNT
	.align		4
        /*0014*/ 	.byte	0x02, 0x4a
	.zero		1
	.zero		1


	//----- nvinfo : EIATTR_EXIT_INSTR_OFFSETS
	.align		4
        /*0018*/ 	.byte	0x04, 0x1c
        /*001a*/ 	.short	(.L_9 - .L_8)


	//   ....[0]....
.L_8:
        /*001c*/ 	.word	0x00000010


	//----- nvinfo : EIATTR_SW_WAR
	.align		4
.L_9:
        /*0020*/ 	.byte	0x04, 0x36
        /*0022*/ 	.short	(.L_11 - .L_10)
.L_10:
        /*0024*/ 	.word	0x00000008
.L_11:


//--------------------- .nv.callgraph             --------------------------
	.section	.nv.callgraph,"",@"SHT_CUDA_CALLGRAPH"
	.align	4
	.sectionentsize	8
	.align		4
        /*0000*/ 	.word	0x00000000
	.align		4
        /*0004*/ 	.word	0xffffffff
	.align		4
        /*0008*/ 	.word	0x00000000
	.align		4
        /*000c*/ 	.word	0xfffffffe
	.align		4
        /*0010*/ 	.word	0x00000000
	.align		4
        /*0014*/ 	.word	0xfffffffd
	.align		4
        /*0018*/ 	.word	0x00000000
	.align		4
        /*001c*/ 	.word	0xfffffffc


//--------------------- .text._Z8testMathv        --------------------------
	.section	.text._Z8testMathv,"ax",@progbits
	.align	128
        .global         _Z8testMathv
        .type           _Z8testMathv,@function
        .size           _Z8testMathv,(.L_x_1 - _Z8testMathv)
        .other          _Z8testMathv,@"STO_CUDA_ENTRY STV_DEFAULT"
_Z8testMathv:
.text._Z8testMathv:
[----:B------:R-:W-:Y:S01]  /*0000*/  LDC R1, c[0x0][0x37c] ;  /* 0x0000df00ff017b82 */ /* 0x000fe20000000800 */
[----:B------:R-:W-:Y:S05]  /*0010*/  EXIT ;  /* 0x000000000000794d */ /* 0x000fea0003800000 */
.L_x_0:
[----:B------:R-:W-:-:S00]  /*0020*/  BRA `(.L_x_0) ;  /* 0xfffffffc00fc7947 */ /* 0x000fc0000383ffff */
[----:B------:R-:W-:-:S00]  /*0030*/  NOP ;  /* 0x0000000000007918 */ /* 0x000fc00000000000 */
        /* <DEDUP_REMOVED lines=12> */
.L_x_1:


//--------------------- .nv.shared.reserved.0     --------------------------
	.section	.nv.shared.reserved.0,"aw",@nobits
	.weak		__nv_reservedSMEM_offset_0_alias
	.size		__nv_reservedSMEM_offset_0_alias, 0, 64
	.other		__nv_reservedSMEM_offset_0_alias,@"STO_CUDA_RESERVED_SHARED STV_DEFAULT"
__nv_reservedSMEM_offset_0_alias:
	.zero		0
	.zero		64


//--------------------- .nv.constant0._Z8testMathv --------------------------
	.section	.nv.constant0._Z8testMathv,"a",@progbits
	.sectionflags	@""
	.align	4
.nv.constant0._Z8testMathv:
	.zero		896


//--------------------- SYMBOLS --------------------------

	.type		.nv.reservedSmem.offset0,@object
	.size		.nv.reservedSmem.offset0,0x4
